	.headerflags	@"EF_CUDA_TEXMODE_UNIFIED EF_CUDA_64BIT_ADDRESS EF_CUDA_ACCELERATORS EF_CUDA_SM90 EF_CUDA_VIRTUAL_SM(EF_CUDA_SM90)"
	.elftype	@"ET_EXEC"


//--------------------- .nv.info                  --------------------------
	.section	.nv.info,"",@"SHT_CUDA_INFO"
	.align	4


	//----- nvinfo : EIATTR_REGCOUNT
	.align		4
        /*0000*/ 	.byte	0x04, 0x2f
        /*0002*/ 	.short	(.L_1 - .L_0)
	.align		4
.L_0:
        /*0004*/ 	.word	index@(triton_poi_fused_relu_threshold_backward_8)
        /*0008*/ 	.word	0x00000020


	//----- nvinfo : EIATTR_MIN_STACK_SIZE
	.align		4
.L_1:
        /*000c*/ 	.byte	0x04, 0x12
        /*000e*/ 	.short	(.L_3 - .L_2)
	.align		4
.L_2:
        /*0010*/ 	.word	index@(triton_poi_fused_relu_threshold_backward_8)
        /*0014*/ 	.word	0x00000000


	//----- nvinfo : EIATTR_FRAME_SIZE
	.align		4
.L_3:
        /*0018*/ 	.byte	0x04, 0x11
        /*001a*/ 	.short	(.L_5 - .L_4)
	.align		4
.L_4:
        /*001c*/ 	.word	index@(triton_poi_fused_relu_threshold_backward_8)
        /*0020*/ 	.word	0x00000000


	//----- nvinfo : EIATTR_MIN_STACK_SIZE
	.align		4
.L_5:
        /*0024*/ 	.byte	0x04, 0x12
        /*0026*/ 	.short	(.L_7 - .L_6)
	.align		4
.L_6:
        /*0028*/ 	.word	index@(triton_poi_fused_relu_threshold_backward_8)
        /*002c*/ 	.word	0x00000000
.L_7:


//--------------------- .nv.info.triton_poi_fused_relu_threshold_backward_8 --------------------------
	.section	.nv.info.triton_poi_fused_relu_threshold_backward_8,"",@"SHT_CUDA_INFO"
	.sectionflags	@""
	.align	4


	//----- nvinfo : EIATTR_CUDA_API_VERSION
	.align		4
        /*0000*/ 	.byte	0x04, 0x37
        /*0002*/ 	.short	(.L_9 - .L_8)
.L_8:
        /*0004*/ 	.word	0x0000007c


	//----- nvinfo : EIATTR_KPARAM_INFO
	.align		4
.L_9:
        /*0008*/ 	.byte	0x04, 0x17
        /*000a*/ 	.short	(.L_11 - .L_10)
.L_10:
        /*000c*/ 	.word	0x00000000
        /*0010*/ 	.short	0x0004
        /*0012*/ 	.short	0x001c
        /*0014*/ 	.byte	0x00, 0xf0, 0x11, 0x00


	//----- nvinfo : EIATTR_KPARAM_INFO
	.align		4
.L_11:
        /*0018*/ 	.byte	0x04, 0x17
        /*001a*/ 	.short	(.L_13 - .L_12)
.L_12:
        /*001c*/ 	.word	0x00000000
        /*0020*/ 	.short	0x0003
        /*0022*/ 	.short	0x0018
        /*0024*/ 	.byte	0x00, 0xf0, 0x11, 0x00


	//----- nvinfo : EIATTR_KPARAM_INFO
	.align		4
.L_13:
        /*0028*/ 	.byte	0x04, 0x17
        /*002a*/ 	.short	(.L_15 - .L_14)
.L_14:
        /*002c*/ 	.word	0x00000000
        /*0030*/ 	.short	0x0002
        /*0032*/ 	.short	0x0010
        /*0034*/ 	.byte	0x00, 0xf4, 0x21, 0x00


	//----- nvinfo : EIATTR_KPARAM_INFO
	.align		4
.L_15:
        /*0038*/ 	.byte	0x04, 0x17
        /*003a*/ 	.short	(.L_17 - .L_16)
.L_16:
        /*003c*/ 	.word	0x00000000
        /*0040*/ 	.short	0x0001
        /*0042*/ 	.short	0x0008
        /*0044*/ 	.byte	0x00, 0xf4, 0x21, 0x00


	//----- nvinfo : EIATTR_KPARAM_INFO
	.align		4
.L_17:
        /*0048*/ 	.byte	0x04, 0x17
        /*004a*/ 	.short	(.L_19 - .L_18)
.L_18:
        /*004c*/ 	.word	0x00000000
        /*0050*/ 	.short	0x0000
        /*0052*/ 	.short	0x0000
        /*0054*/ 	.byte	0x00, 0xf4, 0x21, 0x00


	//----- nvinfo : EIATTR_SPARSE_MMA_MASK
	.align		4
.L_19:
        /*0058*/ 	.byte	0x03, 0x50
        /*005a*/ 	.short	0x0000


	//----- nvinfo : EIATTR_MAXREG_COUNT
	.align		4
        /*005c*/ 	.byte	0x03, 0x1b
        /*005e*/ 	.short	0x00ff


	//----- nvinfo : EIATTR_EXIT_INSTR_OFFSETS
	.align		4
        /*0060*/ 	.byte	0x04, 0x1c
        /*0062*/ 	.short	(.L_21 - .L_20)


	//   ....[0]....
.L_20:
        /*0064*/ 	.word	0x00001090


	//   ....[1]....
        /*0068*/ 	.word	0x000010b0


	//----- nvinfo : EIATTR_REQNTID
	.align		4
.L_21:
        /*006c*/ 	.byte	0x04, 0x10
        /*006e*/ 	.short	(.L_23 - .L_22)
.L_22:
        /*0070*/ 	.word	0x00000100
        /*0074*/ 	.word	0x00000001
        /*0078*/ 	.word	0x00000001


	//----- nvinfo : EIATTR_CBANK_PARAM_SIZE
	.align		4
.L_23:
        /*007c*/ 	.byte	0x03, 0x19
        /*007e*/ 	.short	0x0020


	//----- nvinfo : EIATTR_PARAM_CBANK
	.align		4
        /*0080*/ 	.byte	0x04, 0x0a
        /*0082*/ 	.short	(.L_25 - .L_24)
	.align		4
.L_24:
        /*0084*/ 	.word	index@(.nv.constant0.triton_poi_fused_relu_threshold_backward_8)
        /*0088*/ 	.short	0x0210
        /*008a*/ 	.short	0x0020


	//----- nvinfo : EIATTR_SW_WAR
	.align		4
.L_25:
        /*008c*/ 	.byte	0x04, 0x36
        /*008e*/ 	.short	(.L_27 - .L_26)
.L_26:
        /*0090*/ 	.word	0x00000008
.L_27:


//--------------------- .nv.callgraph             --------------------------
	.section	.nv.callgraph,"",@"SHT_CUDA_CALLGRAPH"
	.align	4
	.sectionentsize	8
	.align		4
        /*0000*/ 	.word	0x00000000
	.align		4
        /*0004*/ 	.word	0xffffffff
	.align		4
        /*0008*/ 	.word	0x00000000
	.align		4
        /*000c*/ 	.word	0xfffffffe
	.align		4
        /*0010*/ 	.word	0x00000000
	.align		4
        /*0014*/ 	.word	0xfffffffd
	.align		4
        /*0018*/ 	.word	0x00000000
	.align		4
        /*001c*/ 	.word	0xfffffffc


//--------------------- .text.triton_poi_fused_relu_threshold_backward_8 --------------------------
	.section	.text.triton_poi_fused_relu_threshold_backward_8,"ax",@progbits
	.sectionflags	@"SHF_BARRIERS=1"
	.align	128
        .global         triton_poi_fused_relu_threshold_backward_8
        .type           triton_poi_fused_relu_threshold_backward_8,@function
        .size           triton_poi_fused_relu_threshold_backward_8,(.L_x_1 - triton_poi_fused_relu_threshold_backward_8)
        .other          triton_poi_fused_relu_threshold_backward_8,@"STO_CUDA_ENTRY STV_DEFAULT"
triton_poi_fused_relu_threshold_backward_8:
.text.triton_poi_fused_relu_threshold_backward_8:
[----:B------:R-:W0:Y:S01]  /*0000*/  LDC R1, c[0x0][0x28] ;  /* 0x00000a00ff017b82 */ /* 0x000e220000000800 */
[----:B------:R-:W1:Y:S07]  /*0010*/  S2R R2, SR_CTAID.Y ;  /* 0x0000000000027919 */ /* 0x000e6e0000002600 */
[----:B------:R-:W2:Y:S01]  /*0020*/  LDC.64 R12, c[0x0][0x210] ;  /* 0x00008400ff0c7b82 */ /* 0x000ea20000000a00 */
[----:B------:R-:W-:Y:S02]  /*0030*/  CS2R R8, SRZ ;  /* 0x0000000000087805 */ /* 0x000fe4000001ff00 */
[----:B------:R-:W-:Y:S01]  /*0040*/  CS2R R10, SRZ ;  /* 0x00000000000a7805 */ /* 0x000fe2000001ff00 */
[----:B------:R-:W3:Y:S01]  /*0050*/  S2R R21, SR_TID.X ;  /* 0x0000000000157919 */ /* 0x000ee20000002100 */
[----:B------:R-:W-:Y:S01]  /*0060*/  ULDC.64 UR6, c[0x0][0x208] ;  /* 0x0000820000067ab9 */ /* 0x000fe20000000a00 */
[----:B------:R-:W4:Y:S01]  /*0070*/  S2R R23, SR_CTAID.X ;  /* 0x0000000000177919 */ /* 0x000f220000002500 */
[----:B-1----:R-:W-:-:S02]  /*0080*/  IMAD.SHL.U32 R2, R2, 0x40, RZ ;  /* 0x0000004002027824 */ /* 0x002fc400078e00ff */
[----:B---3--:R-:W-:Y:S01]  /*0090*/  IMAD.SHL.U32 R15, R21, 0x10, RZ ;  /* 0x00000010150f7824 */ /* 0x008fe200078e00ff */
[----:B------:R-:W-:Y:S01]  /*00a0*/  SHF.R.U32.HI R3, RZ, 0x2, R21 ;  /* 0x00000002ff037819 */ /* 0x000fe20000011615 */
[----:B----4-:R-:W-:-:S03]  /*00b0*/  IMAD.SHL.U32 R23, R23, 0x40, RZ ;  /* 0x0000004017177824 */ /* 0x010fc600078e00ff */
[----:B------:R-:W-:Y:S02]  /*00c0*/  LOP3.LUT R15, R2, 0x30, R15, 0xf8, !PT ;  /* 0x00000030020f7812 */ /* 0x000fe400078ef80f */
[----:B------:R-:W-:Y:S02]  /*00d0*/  SGXT.U32 R3, R3, 0x6 ;  /* 0x000000060303781a */ /* 0x000fe40000000000 */
[C---:B------:R-:W-:Y:S01]  /*00e0*/  ISETP.GE.AND P0, PT, R15.reuse, 0x1200, PT ;  /* 0x000012000f00780c */ /* 0x040fe20003f06270 */
[----:B------:R-:W-:Y:S01]  /*00f0*/  IMAD.HI R4, R15, 0x38e38e39, RZ ;  /* 0x38e38e390f047827 */ /* 0x000fe200078e02ff */
[----:B------:R-:W-:-:S04]  /*0100*/  LOP3.LUT R0, R23, R3, RZ, 0xfc, !PT ;  /* 0x0000000317007212 */ /* 0x000fc800078efcff */
[----:B------:R-:W-:-:S04]  /*0110*/  SHF.R.U32.HI R5, RZ, 0x1f, R4 ;  /* 0x0000001fff057819 */ /* 0x000fc80000011604 */
[----:B------:R-:W-:Y:S02]  /*0120*/  LEA.HI.SX32 R5, R4, R5, 0x18 ;  /* 0x0000000504057211 */ /* 0x000fe400078fc2ff */
[----:B------:R-:W-:-:S03]  /*0130*/  LOP3.LUT R4, R15, 0x4, RZ, 0xfc, !PT ;  /* 0x000000040f047812 */ /* 0x000fc600078efcff */
[C---:B------:R-:W-:Y:S02]  /*0140*/  IMAD R0, R5.reuse, 0x1000, R0 ;  /* 0x0000100005007824 */ /* 0x040fe400078e0200 */
[----:B------:R-:W-:Y:S02]  /*0150*/  IMAD R5, R5, -0x480, R15 ;  /* 0xfffffb8005057824 */ /* 0x000fe400078e020f */
[----:B------:R-:W-:-:S04]  /*0160*/  IMAD R14, R0, 0x480, RZ ;  /* 0x00000480000e7824 */ /* 0x000fc800078e02ff */
[----:B------:R-:W-:Y:S02]  /*0170*/  IMAD.IADD R0, R5, 0x1, R14 ;  /* 0x0000000105007824 */ /* 0x000fe400078e020e */
[----:B------:R-:W-:-:S04]  /*0180*/  IMAD.HI R5, R4, 0x38e38e39, RZ ;  /* 0x38e38e3904057827 */ /* 0x000fc800078e02ff */
[----:B--2---:R-:W-:Y:S01]  /*0190*/  IMAD.WIDE R16, R0, 0x4, R12 ;  /* 0x0000000400107825 */ /* 0x004fe200078e020c */
[----:B------:R-:W-:-:S04]  /*01a0*/  SHF.R.U32.HI R6, RZ, 0x1f, R5 ;  /* 0x0000001fff067819 */ /* 0x000fc80000011605 */
[----:B------:R-:W-:Y:S01]  /*01b0*/  LEA.HI.SX32 R5, R5, R6, 0x18 ;  /* 0x0000000605057211 */ /* 0x000fe200078fc2ff */
[----:B------:R1:W2:Y:S01]  /*01c0*/  @!P0 LDG.E.EL.128 R8, desc[UR6][R16.64] ;  /* 0x0000000610088981 */ /* 0x0002a2000c2e1d00 */
[----:B------:R-:W-:-:S03]  /*01d0*/  CS2R R6, SRZ ;  /* 0x0000000000067805 */ /* 0x000fc6000001ff00 */
[----:B------:R-:W-:-:S04]  /*01e0*/  IMAD R5, R5, -0x480, R4 ;  /* 0xfffffb8005057824 */ /* 0x000fc800078e0204 */
[----:B------:R-:W-:Y:S01]  /*01f0*/  IMAD.IADD R27, R5, 0x1, R14 ;  /* 0x00000001051b7824 */ /* 0x000fe200078e020e */
[----:B------:R-:W-:Y:S02]  /*0200*/  CS2R R4, SRZ ;  /* 0x0000000000047805 */ /* 0x000fe4000001ff00 */
[----:B-1----:R-:W-:Y:S01]  /*0210*/  LOP3.LUT R16, R15, 0x8, RZ, 0xfc, !PT ;  /* 0x000000080f107812 */ /* 0x002fe200078efcff */
[----:B------:R-:W-:-:S04]  /*0220*/  IMAD.WIDE R26, R27, 0x4, R12 ;  /* 0x000000041b1a7825 */ /* 0x000fc800078e020c */
[----:B------:R-:W-:Y:S01]  /*0230*/  IMAD.HI R17, R16, 0x38e38e39, RZ ;  /* 0x38e38e3910117827 */ /* 0x000fe200078e02ff */
[----:B------:R1:W3:Y:S04]  /*0240*/  @!P0 LDG.E.EL.128 R4, desc[UR6][R26.64] ;  /* 0x000000061a048981 */ /* 0x0002e8000c2e1d00 */
[----:B------:R-:W-:Y:S02]  /*0250*/  SHF.R.U32.HI R18, RZ, 0x1f, R17 ;  /* 0x0000001fff127819 */ /* 0x000fe40000011611 */
[----:B------:R-:W-:Y:S02]  /*0260*/  LOP3.LUT R15, R15, 0xc, RZ, 0xfc, !PT ;  /* 0x0000000c0f0f7812 */ /* 0x000fe400078efcff */
[----:B------:R-:W-:Y:S02]  /*0270*/  LEA.HI.SX32 R17, R17, R18, 0x18 ;  /* 0x0000001211117211 */ /* 0x000fe400078fc2ff */
[----:B------:R-:W-:Y:S01]  /*0280*/  CS2R R18, SRZ ;  /* 0x0000000000127805 */ /* 0x000fe2000001ff00 */
[----:B------:R-:W-:-:S04]  /*0290*/  IMAD.HI R20, R15, 0x38e38e39, RZ ;  /* 0x38e38e390f147827 */ /* 0x000fc800078e02ff */
[----:B------:R-:W-:Y:S01]  /*02a0*/  IMAD R17, R17, -0x480, R16 ;  /* 0xfffffb8011117824 */ /* 0x000fe200078e0210 */
[----:B-1----:R-:W-:-:S03]  /*02b0*/  SHF.R.U32.HI R27, RZ, 0x1f, R20 ;  /* 0x0000001fff1b7819 */ /* 0x002fc60000011614 */
[----:B------:R-:W-:Y:S01]  /*02c0*/  IMAD.IADD R25, R17, 0x1, R14 ;  /* 0x0000000111197824 */ /* 0x000fe200078e020e */
[----:B------:R-:W-:Y:S02]  /*02d0*/  CS2R R16, SRZ ;  /* 0x0000000000107805 */ /* 0x000fe4000001ff00 */
[----:B------:R-:W-:Y:S01]  /*02e0*/  LEA.HI.SX32 R20, R20, R27, 0x18 ;  /* 0x0000001b14147211 */ /* 0x000fe200078fc2ff */
[----:B------:R-:W-:-:S04]  /*02f0*/  IMAD.WIDE R24, R25, 0x4, R12 ;  /* 0x0000000419187825 */ /* 0x000fc800078e020c */
[----:B------:R-:W-:Y:S01]  /*0300*/  IMAD R15, R20, -0x480, R15 ;  /* 0xfffffb80140f7824 */ /* 0x000fe200078e020f */
[----:B------:R1:W4:Y:S03]  /*0310*/  @!P0 LDG.E.EL.128 R16, desc[UR6][R24.64] ;  /* 0x0000000618108981 */ /* 0x000326000c2e1d00 */
[----:B------:R-:W-:-:S04]  /*0320*/  IMAD.IADD R15, R15, 0x1, R14 ;  /* 0x000000010f0f7824 */ /* 0x000fc800078e020e */
[----:B------:R-:W-:Y:S01]  /*0330*/  IMAD.WIDE R26, R15, 0x4, R12 ;  /* 0x000000040f1a7825 */ /* 0x000fe200078e020c */
[----:B------:R-:W-:Y:S02]  /*0340*/  CS2R R12, SRZ ;  /* 0x00000000000c7805 */ /* 0x000fe4000001ff00 */
[----:B------:R-:W-:-:S06]  /*0350*/  CS2R R14, SRZ ;  /* 0x00000000000e7805 */ /* 0x000fcc000001ff00 */
[----:B------:R5:W4:Y:S01]  /*0360*/  @!P0 LDG.E.EL.128 R12, desc[UR6][R26.64] ;  /* 0x000000061a0c8981 */ /* 0x000b22000c2e1d00 */
[----:B------:R-:W5:Y:S01]  /*0370*/  S2UR UR5, SR_CgaCtaId ;  /* 0x00000000000579c3 */ /* 0x000f620000008800 */
[----:B-1----:R-:W-:Y:S01]  /*0380*/  IMAD.SHL.U32 R24, R21, 0x400, RZ ;  /* 0x0000040015187824 */ /* 0x002fe200078e00ff */
[----:B------:R-:W-:Y:S01]  /*0390*/  UMOV UR4, 0x400 ;  /* 0x0000040000047882 */ /* 0x000fe20000000000 */
[----:B------:R-:W-:-:S03]  /*03a0*/  SHF.R.U32.HI R25, RZ, 0x4, R21 ;  /* 0x00000004ff197819 */ /* 0x000fc60000011615 */
[----:B------:R-:W-:Y:S02]  /*03b0*/  LOP3.LUT R24, R24, 0xc00, RZ, 0xc0, !PT ;  /* 0x00000c0018187812 */ /* 0x000fe400078ec0ff */
[----:B------:R-:W-:Y:S02]  /*03c0*/  SGXT.U32 R25, R25, 0x4 ;  /* 0x000000041919781a */ /* 0x000fe40000000000 */
[C---:B------:R-:W-:Y:S02]  /*03d0*/  LOP3.LUT R3, R24.reuse, R3, RZ, 0xfc, !PT ;  /* 0x0000000318037212 */ /* 0x040fe400078efcff */
[----:B------:R-:W-:Y:S02]  /*03e0*/  LOP3.LUT R22, R24, 0x80, RZ, 0xfc, !PT ;  /* 0x0000008018167812 */ /* 0x000fe400078efcff */
[----:B------:R-:W-:Y:S02]  /*03f0*/  LOP3.LUT R2, R2, R25, RZ, 0xfc, !PT ;  /* 0x0000001902027212 */ /* 0x000fe400078efcff */
[----:B-----5:R-:W-:Y:S01]  /*0400*/  LOP3.LUT R26, R24, 0x100, RZ, 0xfc, !PT ;  /* 0x00000100181a7812 */ /* 0x020fe200078efcff */
[----:B0-----:R-:W-:-:S06]  /*0410*/  UPRMT UR4, UR5, 0x654, UR4 ;  /* 0x0000065405047896 */ /* 0x001fcc0008000004 */
[----:B------:R-:W-:Y:S02]  /*0420*/  LEA.HI R20, R24, UR4, RZ, 0x1c ;  /* 0x0000000418147c11 */ /* 0x000fe4000f8fe0ff */
[----:B------:R-:W-:Y:S02]  /*0430*/  LEA.HI R22, R22, UR4, RZ, 0x1c ;  /* 0x0000000416167c11 */ /* 0x000fe4000f8fe0ff */
[----:B------:R-:W-:Y:S01]  /*0440*/  LEA.HI R26, R26, UR4, RZ, 0x1c ;  /* 0x000000041a1a7c11 */ /* 0x000fe2000f8fe0ff */
[C---:B------:R-:W-:Y:S01]  /*0450*/  IMAD R27, R3.reuse, 0x4, R20 ;  /* 0x00000004031b7824 */ /* 0x040fe200078e0214 */
[C---:B------:R-:W-:Y:S01]  /*0460*/  LOP3.LUT R20, R24.reuse, 0x40, RZ, 0xfc, !PT ;  /* 0x0000004018147812 */ /* 0x040fe200078efcff */
[----:B------:R-:W-:Y:S01]  /*0470*/  IMAD R25, R3, 0x4, R22 ;  /* 0x0000000403197824 */ /* 0x000fe200078e0216 */
[----:B------:R-:W-:Y:S02]  /*0480*/  LOP3.LUT R22, R24, 0xc0, RZ, 0xfc, !PT ;  /* 0x000000c018167812 */ /* 0x000fe400078efcff */
[----:B------:R-:W-:-:S02]  /*0490*/  LEA.HI R20, R20, UR4, RZ, 0x1c ;  /* 0x0000000414147c11 */ /* 0x000fc4000f8fe0ff */
[----:B------:R-:W-:-:S03]  /*04a0*/  LEA.HI R22, R22, UR4, RZ, 0x1c ;  /* 0x0000000416167c11 */ /* 0x000fc6000f8fe0ff */
[C---:B------:R-:W-:Y:S02]  /*04b0*/  IMAD R20, R3.reuse, 0x4, R20 ;  /* 0x0000000403147824 */ /* 0x040fe400078e0214 */
[----:B------:R-:W-:Y:S01]  /*04c0*/  IMAD R22, R3, 0x4, R22 ;  /* 0x0000000403167824 */ /* 0x000fe200078e0216 */
[----:B--2---:R-:W-:Y:S02]  /*04d0*/  FSETP.GEU.AND P1, PT, R8, RZ, PT ;  /* 0x000000ff0800720b */ /* 0x004fe40003f2e000 */
[----:B------:R-:W-:Y:S02]  /*04e0*/  FSETP.GEU.AND P2, PT, R10, RZ, PT ;  /* 0x000000ff0a00720b */ /* 0x000fe40003f4e000 */
[----:B------:R-:W-:Y:S02]  /*04f0*/  FSEL R8, R8, RZ, P1 ;  /* 0x000000ff08087208 */ /* 0x000fe40000800000 */
[C---:B------:R-:W-:Y:S02]  /*0500*/  FSETP.GEU.AND P1, PT, R9.reuse, RZ, PT ;  /* 0x000000ff0900720b */ /* 0x040fe40003f2e000 */
[----:B------:R-:W-:Y:S01]  /*0510*/  FSEL R10, R10, RZ, P2 ;  /* 0x000000ff0a0a7208 */ /* 0x000fe20001000000 */
[----:B------:R0:W-:Y:S01]  /*0520*/  STS [R27], R8 ;  /* 0x000000081b007388 */ /* 0x0001e20000000800 */
[----:B------:R-:W-:-:S02]  /*0530*/  FSEL R9, R9, RZ, P1 ;  /* 0x000000ff09097208 */ /* 0x000fc40000800000 */
[C---:B------:R-:W-:Y:S02]  /*0540*/  FSETP.GEU.AND P1, PT, R11.reuse, RZ, PT ;  /* 0x000000ff0b00720b */ /* 0x040fe40003f2e000 */
[----:B------:R-:W-:Y:S01]  /*0550*/  FSETP.GTU.AND P6, PT, R8, RZ, PT ;  /* 0x000000ff0800720b */ /* 0x000fe20003fcc000 */
[----:B------:R1:W-:Y:S01]  /*0560*/  STS [R20+0x100], R9 ;  /* 0x0001000914007388 */ /* 0x0003e20000000800 */
[----:B------:R-:W-:Y:S02]  /*0570*/  FSEL R11, R11, RZ, P1 ;  /* 0x000000ff0b0b7208 */ /* 0x000fe40000800000 */
[C---:B---3--:R-:W-:Y:S01]  /*0580*/  FSETP.GEU.AND P2, PT, R4.reuse, RZ, PT ;  /* 0x000000ff0400720b */ /* 0x048fe20003f4e000 */
[----:B------:R2:W-:Y:S01]  /*0590*/  STS [R25+0x200], R10 ;  /* 0x0002000a19007388 */ /* 0x0005e20000000800 */
[----:B0-----:R-:W-:Y:S01]  /*05a0*/  IMAD R27, R3, 0x4, R26 ;  /* 0x00000004031b7824 */ /* 0x001fe200078e021a */
[----:B------:R-:W-:Y:S02]  /*05b0*/  FSETP.GEU.AND P1, PT, R5, RZ, PT ;  /* 0x000000ff0500720b */ /* 0x000fe40003f2e000 */
[----:B------:R-:W-:Y:S01]  /*05c0*/  FSEL R4, R4, RZ, P2 ;  /* 0x000000ff04047208 */ /* 0x000fe20001000000 */
[----:B------:R0:W-:Y:S01]  /*05d0*/  STS [R22+0x300], R11 ;  /* 0x0003000b16007388 */ /* 0x0001e20000000800 */
[----:B-1----:R-:W-:-:S02]  /*05e0*/  LOP3.LUT R20, R24, 0x140, RZ, 0xfc, !PT ;  /* 0x0000014018147812 */ /* 0x002fc400078efcff */
[----:B------:R-:W-:Y:S01]  /*05f0*/  FSETP.GEU.AND P2, PT, R6, RZ, PT ;  /* 0x000000ff0600720b */ /* 0x000fe20003f4e000 */
[----:B------:R1:W-:Y:S01]  /*0600*/  STS [R27+0x400], R4 ;  /* 0x000400041b007388 */ /* 0x0003e20000000800 */
[----:B------:R-:W-:Y:S02]  /*0610*/  LEA.HI R20, R20, UR4, RZ, 0x1c ;  /* 0x0000000414147c11 */ /* 0x000fe4000f8fe0ff */
[----:B--2---:R-:W-:Y:S02]  /*0620*/  LOP3.LUT R25, R24, 0x180, RZ, 0xfc, !PT ;  /* 0x0000018018197812 */ /* 0x004fe400078efcff */
[----:B------:R-:W-:Y:S01]  /*0630*/  FSEL R5, R5, RZ, P1 ;  /* 0x000000ff05057208 */ /* 0x000fe20000800000 */
[----:B------:R-:W-:Y:S01]  /*0640*/  IMAD R26, R3, 0x4, R20 ;  /* 0x00000004031a7824 */ /* 0x000fe200078e0214 */
[----:B------:R-:W-:Y:S02]  /*0650*/  LEA.HI R28, R25, UR4, RZ, 0x1c ;  /* 0x00000004191c7c11 */ /* 0x000fe4000f8fe0ff */
[----:B------:R-:W-:-:S02]  /*0660*/  FSEL R20, R6, RZ, P2 ;  /* 0x000000ff06147208 */ /* 0x000fc40001000000 */
[C---:B------:R-:W-:Y:S01]  /*0670*/  LOP3.LUT R6, R24.reuse, 0x1c0, RZ, 0xfc, !PT ;  /* 0x000001c018067812 */ /* 0x040fe200078efcff */
[----:B------:R-:W-:Y:S01]  /*0680*/  IMAD R25, R3, 0x4, R28 ;  /* 0x0000000403197824 */ /* 0x000fe200078e021c */
[----:B0-----:R-:W-:Y:S01]  /*0690*/  LOP3.LUT R22, R24, 0x200, RZ, 0xfc, !PT ;  /* 0x0000020018167812 */ /* 0x001fe200078efcff */
[----:B------:R-:W-:Y:S01]  /*06a0*/  STS [R26+0x500], R5 ;  /* 0x000500051a007388 */ /* 0x000fe20000000800 */
[C---:B------:R-:W-:Y:S02]  /*06b0*/  FSETP.GEU.AND P1, PT, R7.reuse, RZ, PT ;  /* 0x000000ff0700720b */ /* 0x040fe40003f2e000 */
[----:B------:R-:W-:Y:S01]  /*06c0*/  LEA.HI R6, R6, UR4, RZ, 0x1c ;  /* 0x0000000406067c11 */ /* 0x000fe2000f8fe0ff */
[----:B------:R0:W-:Y:S01]  /*06d0*/  STS [R25+0x600], R20 ;  /* 0x0006001419007388 */ /* 0x0001e20000000800 */
[----:B------:R-:W-:Y:S02]  /*06e0*/  LEA.HI R28, R22, UR4, RZ, 0x1c ;  /* 0x00000004161c7c11 */ /* 0x000fe4000f8fe0ff */
[----:B------:R-:W-:Y:S01]  /*06f0*/  FSEL R22, R7, RZ, P1 ;  /* 0x000000ff07167208 */ /* 0x000fe20000800000 */
[C---:B------:R-:W-:Y:S01]  /*0700*/  IMAD R7, R3.reuse, 0x4, R6 ;  /* 0x0000000403077824 */ /* 0x040fe200078e0206 */
[----:B----4-:R-:W-:Y:S01]  /*0710*/  FSETP.GEU.AND P2, PT, R16, RZ, PT ;  /* 0x000000ff1000720b */ /* 0x010fe20003f4e000 */
[----:B-1----:R-:W-:Y:S01]  /*0720*/  IMAD R27, R3, 0x4, R28 ;  /* 0x00000004031b7824 */ /* 0x002fe200078e021c */
[----:B------:R-:W-:-:S02]  /*0730*/  LOP3.LUT R6, R24, 0x240, RZ, 0xfc, !PT ;  /* 0x0000024018067812 */ /* 0x000fc400078efcff */
[----:B------:R-:W-:Y:S01]  /*0740*/  FSEL R16, R16, RZ, P2 ;  /* 0x000000ff10107208 */ /* 0x000fe20001000000 */
[----:B------:R1:W-:Y:S01]  /*0750*/  STS [R7+0x700], R22 ;  /* 0x0007001607007388 */ /* 0x0003e20000000800 */
[----:B0-----:R-:W-:Y:S02]  /*0760*/  LOP3.LUT R25, R24, 0x280, RZ, 0xfc, !PT ;  /* 0x0000028018197812 */ /* 0x001fe400078efcff */
[----:B------:R-:W-:Y:S01]  /*0770*/  LEA.HI R6, R6, UR4, RZ, 0x1c ;  /* 0x0000000406067c11 */ /* 0x000fe2000f8fe0ff */
[----:B------:R0:W-:Y:S01]  /*0780*/  STS [R27+0x800], R16 ;  /* 0x000800101b007388 */ /* 0x0001e20000000800 */
[----:B------:R-:W-:Y:S02]  /*0790*/  LEA.HI R26, R25, UR4, RZ, 0x1c ;  /* 0x00000004191a7c11 */ /* 0x000fe4000f8fe0ff */
[----:B------:R-:W-:Y:S01]  /*07a0*/  FSETP.GEU.AND P1, PT, R17, RZ, PT ;  /* 0x000000ff1100720b */ /* 0x000fe20003f2e000 */
[C---:B------:R-:W-:Y:S01]  /*07b0*/  IMAD R25, R3.reuse, 0x4, R6 ;  /* 0x0000000403197824 */ /* 0x040fe200078e0206 */
[C---:B------:R-:W-:Y:S01]  /*07c0*/  LOP3.LUT R28, R24.reuse, 0x2c0, RZ, 0xfc, !PT ;  /* 0x000002c0181c7812 */ /* 0x040fe200078efcff */
[----:B------:R-:W-:Y:S01]  /*07d0*/  IMAD R29, R3, 0x4, R26 ;  /* 0x00000004031d7824 */ /* 0x000fe200078e021a */
[----:B-1----:R-:W-:-:S02]  /*07e0*/  LOP3.LUT R7, R24, 0x300, RZ, 0xfc, !PT ;  /* 0x0000030018077812 */ /* 0x002fc400078efcff */
[----:B------:R-:W-:Y:S02]  /*07f0*/  FSEL R17, R17, RZ, P1 ;  /* 0x000000ff11117208 */ /* 0x000fe40000800000 */
[C---:B------:R-:W-:Y:S02]  /*0800*/  LOP3.LUT R26, R24.reuse, 0x340, RZ, 0xfc, !PT ;  /* 0x00000340181a7812 */ /* 0x040fe400078efcff */
[C---:B------:R-:W-:Y:S01]  /*0810*/  LOP3.LUT R6, R24.reuse, 0x380, RZ, 0xfc, !PT ;  /* 0x0000038018067812 */ /* 0x040fe200078efcff */
[----:B------:R1:W-:Y:S01]  /*0820*/  STS [R25+0x900], R17 ;  /* 0x0009001119007388 */ /* 0x0003e20000000800 */
[----:B0-----:R-:W-:Y:S02]  /*0830*/  LOP3.LUT R27, R24, 0x3c0, RZ, 0xfc, !PT ;  /* 0x000003c0181b7812 */ /* 0x001fe400078efcff */
[----:B------:R-:W-:Y:S02]  /*0840*/  FSETP.GEU.AND P1, PT, R19, RZ, PT ;  /* 0x000000ff1300720b */ /* 0x000fe40003f2e000 */
[----:B------:R-:W-:-:S02]  /*0850*/  LEA.HI R28, R28, UR4, RZ, 0x1c ;  /* 0x000000041c1c7c11 */ /* 0x000fc4000f8fe0ff */
[----:B------:R-:W-:Y:S02]  /*0860*/  LEA.HI R7, R7, UR4, RZ, 0x1c ;  /* 0x0000000407077c11 */ /* 0x000fe4000f8fe0ff */
[----:B------:R-:W-:Y:S02]  /*0870*/  LEA.HI R26, R26, UR4, RZ, 0x1c ;  /* 0x000000041a1a7c11 */ /* 0x000fe4000f8fe0ff */
[----:B------:R-:W-:Y:S01]  /*0880*/  LEA.HI R24, R6, UR4, RZ, 0x1c ;  /* 0x0000000406187c11 */ /* 0x000fe2000f8fe0ff */
[----:B------:R-:W-:Y:S01]  /*0890*/  IMAD R6, R3, 0x4, R28 ;  /* 0x0000000403067824 */ /* 0x000fe200078e021c */
[----:B------:R-:W-:Y:S01]  /*08a0*/  LEA.HI R27, R27, UR4, RZ, 0x1c ;  /* 0x000000041b1b7c11 */ /* 0x000fe2000f8fe0ff */
[----:B------:R-:W-:Y:S01]  /*08b0*/  IMAD R28, R3, 0x4, R7 ;  /* 0x00000004031c7824 */ /* 0x000fe200078e0207 */
[----:B------:R-:W-:Y:S01]  /*08c0*/  FSEL R19, R19, RZ, P1 ;  /* 0x000000ff13137208 */ /* 0x000fe20000800000 */
[C---:B------:R-:W-:Y:S01]  /*08d0*/  IMAD R26, R3.reuse, 0x4, R26 ;  /* 0x00000004031a7824 */ /* 0x040fe200078e021a */
[----:B------:R-:W-:Y:S01]  /*08e0*/  FSETP.GEU.AND P1, PT, R12, RZ, PT ;  /* 0x000000ff0c00720b */ /* 0x000fe20003f2e000 */
[C---:B-1----:R-:W-:Y:S01]  /*08f0*/  IMAD R25, R3.reuse, 0x4, R24 ;  /* 0x0000000403197824 */ /* 0x042fe200078e0218 */
[----:B------:R-:W-:Y:S01]  /*0900*/  FSETP.GEU.AND P2, PT, R18, RZ, PT ;  /* 0x000000ff1200720b */ /* 0x000fe20003f4e000 */
[----:B------:R-:W-:Y:S01]  /*0910*/  IMAD R27, R3, 0x4, R27 ;  /* 0x00000004031b7824 */ /* 0x000fe200078e021b */
[----:B------:R-:W-:-:S02]  /*0920*/  SHF.R.U32.HI R7, RZ, 0x2, R21 ;  /* 0x00000002ff077819 */ /* 0x000fc40000011615 */
[----:B------:R-:W-:Y:S01]  /*0930*/  FSEL R3, R12, RZ, P1 ;  /* 0x000000ff0c037208 */ /* 0x000fe20000800000 */
[----:B------:R-:W-:Y:S01]  /*0940*/  IMAD.SHL.U32 R12, R21, 0x4, RZ ;  /* 0x00000004150c7824 */ /* 0x000fe200078e00ff */
[----:B------:R-:W-:Y:S02]  /*0950*/  FSEL R18, R18, RZ, P2 ;  /* 0x000000ff12127208 */ /* 0x000fe40001000000 */
[----:B------:R-:W-:Y:S02]  /*0960*/  LOP3.LUT R7, R7, 0x3c, RZ, 0xc0, !PT ;  /* 0x0000003c07077812 */ /* 0x000fe400078ec0ff */
[----:B------:R-:W-:Y:S01]  /*0970*/  FSETP.GEU.AND P1, PT, R13, RZ, PT ;  /* 0x000000ff0d00720b */ /* 0x000fe20003f2e000 */
[----:B------:R0:W-:Y:S01]  /*0980*/  STS [R29+0xa00], R18 ;  /* 0x000a00121d007388 */ /* 0x0001e20000000800 */
[----:B------:R-:W-:Y:S02]  /*0990*/  FSETP.GEU.AND P2, PT, R14, RZ, PT ;  /* 0x000000ff0e00720b */ /* 0x000fe40003f4e000 */
[----:B------:R-:W-:Y:S01]  /*09a0*/  LOP3.LUT R24, R23, 0x3c, R12, 0xf8, !PT ;  /* 0x0000003c17187812 */ /* 0x000fe200078ef80c */
[----:B------:R1:W-:Y:S01]  /*09b0*/  STS [R6+0xb00], R19 ;  /* 0x000b001306007388 */ /* 0x0003e20000000800 */
[----:B------:R-:W-:-:S02]  /*09c0*/  FSETP.GEU.AND P3, PT, R15, RZ, PT ;  /* 0x000000ff0f00720b */ /* 0x000fc40003f6e000 */
[----:B------:R-:W-:Y:S01]  /*09d0*/  LOP3.LUT R23, R12, 0x3fc, RZ, 0xc0, !PT ;  /* 0x000003fc0c177812 */ /* 0x000fe200078ec0ff */
[----:B------:R-:W-:Y:S01]  /*09e0*/  VIADD R12, R7, UR4 ;  /* 0x00000004070c7c36 */ /* 0x000fe20008000000 */
[----:B------:R-:W-:Y:S01]  /*09f0*/  FSEL R7, R14, RZ, P2 ;  /* 0x000000ff0e077208 */ /* 0x000fe20001000000 */
[----:B------:R2:W-:Y:S01]  /*0a00*/  STS [R28+0xc00], R3 ;  /* 0x000c00031c007388 */ /* 0x0005e20000000800 */
[----:B------:R-:W-:Y:S01]  /*0a10*/  FSEL R21, R15, RZ, P3 ;  /* 0x000000ff0f157208 */ /* 0x000fe20001800000 */
[C---:B0-----:R-:W-:Y:S01]  /*0a20*/  IMAD R29, R2.reuse, 0x1000, R24 ;  /* 0x00001000021d7824 */ /* 0x041fe200078e0218 */
[----:B------:R-:W-:Y:S02]  /*0a30*/  FSETP.GTU.AND P5, PT, R9, RZ, PT ;  /* 0x000000ff0900720b */ /* 0x000fe40003fac000 */
[----:B-1----:R-:W-:Y:S02]  /*0a40*/  FSEL R6, R13, RZ, P1 ;  /* 0x000000ff0d067208 */ /* 0x002fe40000800000 */
[----:B------:R-:W-:-:S02]  /*0a50*/  ISETP.GE.AND P1, PT, R2, 0x1200, PT ;  /* 0x000012000200780c */ /* 0x000fc40003f26270 */
[----:B------:R-:W-:Y:S01]  /*0a60*/  FSETP.GTU.AND P2, PT, R10, RZ, PT ;  /* 0x000000ff0a00720b */ /* 0x000fe20003f4c000 */
[----:B------:R-:W-:Y:S01]  /*0a70*/  STS [R26+0xd00], R6 ;  /* 0x000d00061a007388 */ /* 0x000fe20000000800 */
[C---:B--2---:R-:W-:Y:S01]  /*0a80*/  IMAD R28, R23.reuse, 0x4, R12 ;  /* 0x00000004171c7824 */ /* 0x044fe200078e020c */
[----:B------:R-:W-:Y:S02]  /*0a90*/  LOP3.LUT R10, R23, 0x800, RZ, 0xfc, !PT ;  /* 0x00000800170a7812 */ /* 0x000fe400078efcff */
[----:B------:R0:W-:Y:S01]  /*0aa0*/  STS [R25+0xe00], R7 ;  /* 0x000e000719007388 */ /* 0x0001e20000000800 */
[----:B------:R-:W-:Y:S02]  /*0ab0*/  FSETP.GTU.AND P4, PT, R4, RZ, PT ;  /* 0x000000ff0400720b */ /* 0x000fe40003f8c000 */
[----:B------:R-:W-:Y:S01]  /*0ac0*/  SHF.R.U32.HI R10, RZ, 0x4, R10 ;  /* 0x00000004ff0a7819 */ /* 0x000fe2000001160a */
[----:B------:R1:W-:Y:S01]  /*0ad0*/  STS [R27+0xf00], R21 ;  /* 0x000f00151b007388 */ /* 0x0003e20000000800 */
[----:B------:R-:W-:-:S02]  /*0ae0*/  SEL R4, RZ, 0x1, P2 ;  /* 0x00000001ff047807 */ /* 0x000fc40001000000 */
[----:B------:R-:W-:Y:S01]  /*0af0*/  LOP3.LUT R10, R10, 0xbc, RZ, 0xc0, !PT ;  /* 0x000000bc0a0a7812 */ /* 0x000fe200078ec0ff */
[----:B------:R-:W-:Y:S01]  /*0b00*/  BAR.SYNC.DEFER_BLOCKING 0x0 ;  /* 0x0000000000007b1d */ /* 0x000fe20000010000 */
[----:B0-----:R-:W-:-:S03]  /*0b10*/  LOP3.LUT R25, R23, 0x400, RZ, 0xfc, !PT ;  /* 0x0000040017197812 */ /* 0x001fc600078efcff */
[----:B------:R-:W-:-:S04]  /*0b20*/  VIADD R10, R10, UR4 ;  /* 0x000000040a0a7c36 */ /* 0x000fc80008000000 */
[----:B-1----:R-:W0:Y:S01]  /*0b30*/  LDC.64 R26, c[0x0][0x218] ;  /* 0x00008600ff1a7b82 */ /* 0x002e220000000a00 */
[----:B------:R-:W-:-:S04]  /*0b40*/  SHF.R.U32.HI R25, RZ, 0x4, R25 ;  /* 0x00000004ff197819 */ /* 0x000fc80000011619 */
[----:B------:R-:W-:Y:S01]  /*0b50*/  LOP3.LUT R25, R25, 0x7c, RZ, 0xc0, !PT ;  /* 0x0000007c19197812 */ /* 0x000fe200078ec0ff */
[----:B------:R-:W-:Y:S04]  /*0b60*/  LDS R12, [R28] ;  /* 0x000000001c0c7984 */ /* 0x000fe80000000800 */
[----:B------:R-:W-:Y:S01]  /*0b70*/  LDS R13, [R28+0x4] ;  /* 0x000004001c0d7984 */ /* 0x000fe20000000800 */
[----:B0-----:R-:W-:Y:S01]  /*0b80*/  IMAD.WIDE R8, R29, 0x4, R26 ;  /* 0x000000041d087825 */ /* 0x001fe200078e021a */
[----:B------:R-:W-:Y:S02]  /*0b90*/  LOP3.LUT R29, R2, 0x20, RZ, 0xfc, !PT ;  /* 0x00000020021d7812 */ /* 0x000fe400078efcff */
[----:B------:R-:W-:Y:S04]  /*0ba0*/  LDS R14, [R28+0x8] ;  /* 0x000008001c0e7984 */ /* 0x000fe80000000800 */
[----:B------:R0:W1:Y:S02]  /*0bb0*/  LDS R15, [R28+0xc] ;  /* 0x00000c001c0f7984 */ /* 0x0000640000000800 */
[----:B0-----:R-:W-:-:S04]  /*0bc0*/  VIADD R28, R25, UR4 ;  /* 0x00000004191c7c36 */ /* 0x001fc80008000000 */
[----:B------:R-:W-:Y:S01]  /*0bd0*/  IMAD R28, R23, 0x4, R28 ;  /* 0x00000004171c7824 */ /* 0x000fe200078e021c */
[----:B-1----:R0:W-:Y:S01]  /*0be0*/  @!P1 STG.E.128 desc[UR6][R8.64], R12 ;  /* 0x0000000c08009986 */ /* 0x0021e2000c101d06 */
[----:B------:R-:W-:Y:S02]  /*0bf0*/  FSETP.GTU.AND P1, PT, R11, RZ, PT ;  /* 0x000000ff0b00720b */ /* 0x000fe40003f2c000 */
[----:B------:R-:W-:Y:S01]  /*0c00*/  LOP3.LUT R11, R23, 0xc00, RZ, 0xfc, !PT ;  /* 0x00000c00170b7812 */ /* 0x000fe200078efcff */
[----:B------:R-:W-:Y:S04]  /*0c10*/  LDS R12, [R28+0x1000] ;  /* 0x001000001c0c7984 */ /* 0x000fe80000000800 */
[----:B------:R-:W-:Y:S04]  /*0c20*/  LDS R13, [R28+0x1004] ;  /* 0x001004001c0d7984 */ /* 0x000fe80000000800 */
[----:B------:R-:W-:Y:S04]  /*0c30*/  LDS R14, [R28+0x1008] ;  /* 0x001008001c0e7984 */ /* 0x000fe80000000800 */
[----:B------:R-:W1:Y:S01]  /*0c40*/  LDS R15, [R28+0x100c] ;  /* 0x00100c001c0f7984 */ /* 0x000e620000000800 */
[----:B0-----:R-:W-:-:S04]  /*0c50*/  LOP3.LUT R9, R2, 0x10, RZ, 0xfc, !PT ;  /* 0x0000001002097812 */ /* 0x001fc800078efcff */
[C---:B------:R-:W-:Y:S01]  /*0c60*/  ISETP.GE.AND P3, PT, R9.reuse, 0x1200, PT ;  /* 0x000012000900780c */ /* 0x040fe20003f66270 */
[----:B------:R-:W-:-:S04]  /*0c70*/  IMAD R9, R9, 0x1000, R24 ;  /* 0x0000100009097824 */ /* 0x000fc800078e0218 */
[----:B------:R-:W-:-:S08]  /*0c80*/  IMAD.WIDE R8, R9, 0x4, R26 ;  /* 0x0000000409087825 */ /* 0x000fd000078e021a */
[----:B-1----:R0:W-:Y:S01]  /*0c90*/  @!P3 STG.E.128 desc[UR6][R8.64], R12 ;  /* 0x0000000c0800b986 */ /* 0x0021e2000c101d06 */
[----:B------:R-:W-:Y:S02]  /*0ca0*/  FSETP.GTU.AND P3, PT, R20, RZ, PT ;  /* 0x000000ff1400720b */ /* 0x000fe40003f6c000 */
[----:B------:R-:W-:Y:S02]  /*0cb0*/  SHF.R.U32.HI R20, RZ, 0x4, R11 ;  /* 0x00000004ff147819 */ /* 0x000fe4000001160b */
[----:B------:R-:W-:Y:S02]  /*0cc0*/  LOP3.LUT R11, R2, 0x30, RZ, 0xfc, !PT ;  /* 0x00000030020b7812 */ /* 0x000fe400078efcff */
[----:B------:R-:W-:Y:S02]  /*0cd0*/  LOP3.LUT R20, R20, 0xfc, RZ, 0xc0, !PT ;  /* 0x000000fc14147812 */ /* 0x000fe400078ec0ff */
[----:B------:R-:W-:Y:S01]  /*0ce0*/  SEL R2, RZ, 0x1, P1 ;  /* 0x00000001ff027807 */ /* 0x000fe20000800000 */
[--C-:B------:R-:W-:Y:S01]  /*0cf0*/  IMAD R25, R11, 0x1000, R24.reuse ;  /* 0x000010000b197824 */ /* 0x100fe200078e0218 */
[C---:B------:R-:W-:Y:S01]  /*0d00*/  ISETP.GE.AND P1, PT, R29.reuse, 0x1200, PT ;  /* 0x000012001d00780c */ /* 0x040fe20003f26270 */
[----:B------:R-:W-:Y:S01]  /*0d10*/  IMAD R29, R29, 0x1000, R24 ;  /* 0x000010001d1d7824 */ /* 0x000fe200078e0218 */
[----:B------:R-:W-:-:S02]  /*0d20*/  ISETP.GE.AND P2, PT, R11, 0x1200, PT ;  /* 0x000012000b00780c */ /* 0x000fc40003f46270 */
[----:B------:R-:W-:Y:S01]  /*0d30*/  PRMT R2, R4, 0x3340, R2 ;  /* 0x0000334004027816 */ /* 0x000fe20000000002 */
[----:B0-----:R-:W-:Y:S01]  /*0d40*/  VIADD R8, R20, UR4 ;  /* 0x0000000414087c36 */ /* 0x001fe20008000000 */
[----:B------:R-:W-:Y:S01]  /*0d50*/  ULDC.64 UR4, c[0x0][0x220] ;  /* 0x0000880000047ab9 */ /* 0x000fe20000000a00 */
[C---:B------:R-:W-:Y:S02]  /*0d60*/  IMAD R20, R23.reuse, 0x4, R10 ;  /* 0x0000000417147824 */ /* 0x040fe400078e020a */
[----:B------:R-:W-:Y:S01]  /*0d70*/  IMAD R24, R23, 0x4, R8 ;  /* 0x0000000417187824 */ /* 0x000fe200078e0208 */
[----:B------:R-:W-:Y:S02]  /*0d80*/  SEL R23, RZ, 0x1, P5 ;  /* 0x00000001ff177807 */ /* 0x000fe40002800000 */
[----:B------:R-:W-:Y:S01]  /*0d90*/  LDS R8, [R20+0x2000] ;  /* 0x0020000014087984 */ /* 0x000fe20000000800 */
[----:B------:R-:W-:Y:S02]  /*0da0*/  FSETP.GTU.AND P5, PT, R22, RZ, PT ;  /* 0x000000ff1600720b */ /* 0x000fe40003fac000 */
[----:B------:R-:W-:Y:S01]  /*0db0*/  SEL R22, RZ, 0x1, P6 ;  /* 0x00000001ff167807 */ /* 0x000fe20003000000 */
[----:B------:R-:W-:Y:S01]  /*0dc0*/  LDS R9, [R20+0x2004] ;  /* 0x0020040014097984 */ /* 0x000fe20000000800 */
[----:B------:R-:W-:-:S02]  /*0dd0*/  FSETP.GTU.AND P6, PT, R5, RZ, PT ;  /* 0x000000ff0500720b */ /* 0x000fc40003fcc000 */
[----:B------:R-:W-:Y:S01]  /*0de0*/  SEL R4, RZ, 0x1, P5 ;  /* 0x00000001ff047807 */ /* 0x000fe20002800000 */
[----:B------:R-:W-:Y:S01]  /*0df0*/  LDS R10, [R20+0x2008] ;  /* 0x00200800140a7984 */ /* 0x000fe20000000800 */
[----:B------:R-:W-:Y:S02]  /*0e00*/  FSETP.GTU.AND P5, PT, R19, RZ, PT ;  /* 0x000000ff1300720b */ /* 0x000fe40003fac000 */
[----:B------:R-:W-:Y:S01]  /*0e10*/  SEL R5, RZ, 0x1, P3 ;  /* 0x00000001ff057807 */ /* 0x000fe20001800000 */
[----:B------:R0:W1:Y:S01]  /*0e20*/  LDS R11, [R20+0x200c] ;  /* 0x00200c00140b7984 */ /* 0x0000620000000800 */
[----:B------:R-:W-:Y:S02]  /*0e30*/  SEL R19, RZ, 0x1, P6 ;  /* 0x00000001ff137807 */ /* 0x000fe40003000000 */
[----:B------:R-:W-:Y:S01]  /*0e40*/  FSETP.GTU.AND P6, PT, R18, RZ, PT ;  /* 0x000000ff1200720b */ /* 0x000fe20003fcc000 */
[----:B------:R-:W-:Y:S01]  /*0e50*/  LDS R12, [R24+0x3000] ;  /* 0x00300000180c7984 */ /* 0x000fe20000000800 */
[----:B------:R-:W-:-:S02]  /*0e60*/  FSETP.GTU.AND P3, PT, R16, RZ, PT ;  /* 0x000000ff1000720b */ /* 0x000fc40003f6c000 */
[----:B------:R-:W-:Y:S01]  /*0e70*/  PRMT R4, R5, 0x3340, R4 ;  /* 0x0000334005047816 */ /* 0x000fe20000000004 */
[----:B------:R-:W-:Y:S01]  /*0e80*/  LDS R13, [R24+0x3004] ;  /* 0x00300400180d7984 */ /* 0x000fe20000000800 */
[----:B0-----:R-:W-:Y:S02]  /*0e90*/  SEL R20, RZ, 0x1, P4 ;  /* 0x00000001ff147807 */ /* 0x001fe40002000000 */
[----:B------:R-:W-:Y:S01]  /*0ea0*/  FSETP.GTU.AND P4, PT, R17, RZ, PT ;  /* 0x000000ff1100720b */ /* 0x000fe20003f8c000 */
[----:B------:R-:W-:Y:S01]  /*0eb0*/  LDS R14, [R24+0x3008] ;  /* 0x00300800180e7984 */ /* 0x000fe20000000800 */
[----:B------:R-:W-:Y:S02]  /*0ec0*/  PRMT R5, R20, 0x3340, R19 ;  /* 0x0000334014057816 */ /* 0x000fe40000000013 */
[----:B------:R-:W-:Y:S01]  /*0ed0*/  SEL R18, RZ, 0x1, P5 ;  /* 0x00000001ff127807 */ /* 0x000fe20002800000 */
[----:B------:R0:W2:Y:S01]  /*0ee0*/  LDS R15, [R24+0x300c] ;  /* 0x00300c00180f7984 */ /* 0x0000a20000000800 */
[----:B------:R-:W-:-:S02]  /*0ef0*/  SEL R17, RZ, 0x1, P6 ;  /* 0x00000001ff117807 */ /* 0x000fc40003000000 */
[----:B------:R-:W-:Y:S02]  /*0f00*/  SEL R19, RZ, 0x1, P4 ;  /* 0x00000001ff137807 */ /* 0x000fe40002000000 */
[----:B------:R-:W-:Y:S02]  /*0f10*/  SEL R16, RZ, 0x1, P3 ;  /* 0x00000001ff107807 */ /* 0x000fe40001800000 */
[----:B------:R-:W-:Y:S02]  /*0f20*/  FSETP.GTU.AND P6, PT, R21, RZ, PT ;  /* 0x000000ff1500720b */ /* 0x000fe40003fcc000 */
[----:B------:R-:W-:Y:S02]  /*0f30*/  FSETP.GTU.AND P5, PT, R7, RZ, PT ;  /* 0x000000ff0700720b */ /* 0x000fe40003fac000 */
[----:B------:R-:W-:Y:S02]  /*0f40*/  PRMT R19, R16, 0x3340, R19 ;  /* 0x0000334010137816 */ /* 0x000fe40000000013 */
[----:B------:R-:W-:-:S02]  /*0f50*/  FSETP.GTU.AND P3, PT, R3, RZ, PT ;  /* 0x000000ff0300720b */ /* 0x000fc40003f6c000 */
[----:B------:R-:W-:Y:S01]  /*0f60*/  FSETP.GTU.AND P4, PT, R6, RZ, PT ;  /* 0x000000ff0600720b */ /* 0x000fe20003f8c000 */
[--C-:B------:R-:W-:Y:S01]  /*0f70*/  IMAD.WIDE R6, R29, 0x4, R26.reuse ;  /* 0x000000041d067825 */ /* 0x100fe200078e021a */
[----:B------:R-:W-:Y:S02]  /*0f80*/  SEL R3, RZ, 0x1, P6 ;  /* 0x00000001ff037807 */ /* 0x000fe40003000000 */
[----:B------:R-:W-:Y:S01]  /*0f90*/  SEL R16, RZ, 0x1, P5 ;  /* 0x00000001ff107807 */ /* 0x000fe20002800000 */
[----:B------:R-:W-:Y:S01]  /*0fa0*/  IMAD.WIDE R26, R25, 0x4, R26 ;  /* 0x00000004191a7825 */ /* 0x000fe200078e021a */
[----:B------:R-:W-:Y:S02]  /*0fb0*/  PRMT R18, R17, 0x3340, R18 ;  /* 0x0000334011127816 */ /* 0x000fe40000000012 */
[----:B------:R-:W-:Y:S01]  /*0fc0*/  SEL R17, RZ, 0x1, P4 ;  /* 0x00000001ff117807 */ /* 0x000fe20002000000 */
[----:B-1----:R1:W-:Y:S01]  /*0fd0*/  @!P1 STG.E.128 desc[UR6][R6.64], R8 ;  /* 0x0000000806009986 */ /* 0x0023e2000c101d06 */
[----:B------:R-:W-:-:S02]  /*0fe0*/  SEL R20, RZ, 0x1, P3 ;  /* 0x00000001ff147807 */ /* 0x000fc40001800000 */
[----:B------:R-:W-:Y:S02]  /*0ff0*/  PRMT R3, R16, 0x3340, R3 ;  /* 0x0000334010037816 */ /* 0x000fe40000000003 */
[----:B------:R-:W-:Y:S02]  /*1000*/  IADD3 R16, P3, R0, UR4, RZ ;  /* 0x0000000400107c10 */ /* 0x000fe4000ff7e0ff */
[----:B------:R-:W-:Y:S02]  /*1010*/  PRMT R23, R22, 0x3340, R23 ;  /* 0x0000334016177816 */ /* 0x000fe40000000017 */
[----:B0-----:R-:W-:Y:S02]  /*1020*/  PRMT R24, R20, 0x3340, R17 ;  /* 0x0000334014187816 */ /* 0x001fe40000000011 */
[----:B------:R-:W-:Y:S02]  /*1030*/  LEA.HI.X.SX32 R17, R0, UR5, 0x1, P3 ;  /* 0x0000000500117c11 */ /* 0x000fe400098f0eff */
[----:B------:R-:W-:-:S02]  /*1040*/  PRMT R20, R23, 0x5410, R2 ;  /* 0x0000541017147816 */ /* 0x000fc40000000002 */
[----:B------:R-:W-:Y:S01]  /*1050*/  PRMT R21, R5, 0x5410, R4 ;  /* 0x0000541005157816 */ /* 0x000fe20000000004 */
[----:B--2---:R1:W-:Y:S01]  /*1060*/  @!P2 STG.E.128 desc[UR6][R26.64], R12 ;  /* 0x0000000c1a00a986 */ /* 0x0043e2000c101d06 */
[----:B------:R-:W-:Y:S02]  /*1070*/  PRMT R22, R19, 0x5410, R18 ;  /* 0x0000541013167816 */ /* 0x000fe40000000012 */
[----:B------:R-:W-:Y:S01]  /*1080*/  PRMT R23, R24, 0x5410, R3 ;  /* 0x0000541018177816 */ /* 0x000fe20000000003 */
[----:B------:R-:W-:Y:S06]  /*1090*/  @P0 EXIT ;  /* 0x000000000000094d */ /* 0x000fec0003800000 */
[----:B------:R-:W-:Y:S01]  /*10a0*/  STG.E.128 desc[UR6][R16.64], R20 ;  /* 0x0000001410007986 */ /* 0x000fe2000c101d06 */
[----:B------:R-:W-:Y:S05]  /*10b0*/  EXIT ;  /* 0x000000000000794d */ /* 0x000fea0003800000 */
.L_x_0:
[----:B------:R-:W-:-:S00]  /*10c0*/  BRA `(.L_x_0) ;  /* 0xfffffffc00fc7947 */ /* 0x000fc0000383ffff */
[----:B------:R-:W-:-:S00]  /*10d0*/  NOP ;  /* 0x0000000000007918 */ /* 0x000fc00000000000 */
        /* <DEDUP_REMOVED lines=10> */
.L_x_1:


//--------------------- .nv.shared.triton_poi_fused_relu_threshold_backward_8 --------------------------
	.section	.nv.shared.triton_poi_fused_relu_threshold_backward_8,"aw",@nobits
	.sectionflags	@""
	.align	16
	.zero		1024


//--------------------- .nv.constant0.triton_poi_fused_relu_threshold_backward_8 --------------------------
	.section	.nv.constant0.triton_poi_fused_relu_threshold_backward_8,"a",@progbits
	.sectionflags	@""
	.align	4
.nv.constant0.triton_poi_fused_relu_threshold_backward_8:
	.zero		560
